	.headerflags	@"EF_CUDA_TEXMODE_UNIFIED EF_CUDA_64BIT_ADDRESS EF_CUDA_ACCELERATORS EF_CUDA_SM90 EF_CUDA_VIRTUAL_SM(EF_CUDA_SM90)"
	.elftype	@"ET_EXEC"


//--------------------- .nv.info                  --------------------------
	.section	.nv.info,"",@"SHT_CUDA_INFO"
	.align	4


	//----- nvinfo : EIATTR_REGCOUNT
	.align		4
        /*0000*/ 	.byte	0x04, 0x2f
        /*0002*/ 	.short	(.L_1 - .L_0)
	.align		4
.L_0:
        /*0004*/ 	.word	index@(triton_poi_fused_add_fill_mul_sigmoid_silu_sub_3)
        /*0008*/ 	.word	0x00000013


	//----- nvinfo : EIATTR_MIN_STACK_SIZE
	.align		4
.L_1:
        /*000c*/ 	.byte	0x04, 0x12
        /*000e*/ 	.short	(.L_3 - .L_2)
	.align		4
.L_2:
        /*0010*/ 	.word	index@(triton_poi_fused_add_fill_mul_sigmoid_silu_sub_3)
        /*0014*/ 	.word	0x00000000


	//----- nvinfo : EIATTR_FRAME_SIZE
	.align		4
.L_3:
        /*0018*/ 	.byte	0x04, 0x11
        /*001a*/ 	.short	(.L_5 - .L_4)
	.align		4
.L_4:
        /*001c*/ 	.word	index@(triton_poi_fused_add_fill_mul_sigmoid_silu_sub_3)
        /*0020*/ 	.word	0x00000000


	//----- nvinfo : EIATTR_MIN_STACK_SIZE
	.align		4
.L_5:
        /*0024*/ 	.byte	0x04, 0x12
        /*0026*/ 	.short	(.L_7 - .L_6)
	.align		4
.L_6:
        /*0028*/ 	.word	index@(triton_poi_fused_add_fill_mul_sigmoid_silu_sub_3)
        /*002c*/ 	.word	0x00000000
.L_7:


//--------------------- .nv.info.triton_poi_fused_add_fill_mul_sigmoid_silu_sub_3 --------------------------
	.section	.nv.info.triton_poi_fused_add_fill_mul_sigmoid_silu_sub_3,"",@"SHT_CUDA_INFO"
	.sectionflags	@""
	.align	4


	//----- nvinfo : EIATTR_CUDA_API_VERSION
	.align		4
        /*0000*/ 	.byte	0x04, 0x37
        /*0002*/ 	.short	(.L_9 - .L_8)
.L_8:
        /*0004*/ 	.word	0x0000007c


	//----- nvinfo : EIATTR_KPARAM_INFO
	.align		4
.L_9:
        /*0008*/ 	.byte	0x04, 0x17
        /*000a*/ 	.short	(.L_11 - .L_10)
.L_10:
        /*000c*/ 	.word	0x00000000
        /*0010*/ 	.short	0x0005
        /*0012*/ 	.short	0x0028
        /*0014*/ 	.byte	0x00, 0xf4, 0x21, 0x00


	//----- nvinfo : EIATTR_KPARAM_INFO
	.align		4
.L_11:
        /*0018*/ 	.byte	0x04, 0x17
        /*001a*/ 	.short	(.L_13 - .L_12)
.L_12:
        /*001c*/ 	.word	0x00000000
        /*0020*/ 	.short	0x0004
        /*0022*/ 	.short	0x0020
        /*0024*/ 	.byte	0x00, 0xf0, 0x11, 0x00


	//----- nvinfo : EIATTR_KPARAM_INFO
	.align		4
.L_13:
        /*0028*/ 	.byte	0x04, 0x17
        /*002a*/ 	.short	(.L_15 - .L_14)
.L_14:
        /*002c*/ 	.word	0x00000000
        /*0030*/ 	.short	0x0003
        /*0032*/ 	.short	0x0018
        /*0034*/ 	.byte	0x00, 0xf4, 0x21, 0x00


	//----- nvinfo : EIATTR_KPARAM_INFO
	.align		4
.L_15:
        /*0038*/ 	.byte	0x04, 0x17
        /*003a*/ 	.short	(.L_17 - .L_16)
.L_16:
        /*003c*/ 	.word	0x00000000
        /*0040*/ 	.short	0x0002
        /*0042*/ 	.short	0x0010
        /*0044*/ 	.byte	0x00, 0xf4, 0x21, 0x00


	//----- nvinfo : EIATTR_KPARAM_INFO
	.align		4
.L_17:
        /*0048*/ 	.byte	0x04, 0x17
        /*004a*/ 	.short	(.L_19 - .L_18)
.L_18:
        /*004c*/ 	.word	0x00000000
        /*0050*/ 	.short	0x0001
        /*0052*/ 	.short	0x0008
        /*0054*/ 	.byte	0x00, 0xf4, 0x21, 0x00


	//----- nvinfo : EIATTR_KPARAM_INFO
	.align		4
.L_19:
        /*0058*/ 	.byte	0x04, 0x17
        /*005a*/ 	.short	(.L_21 - .L_20)
.L_20:
        /*005c*/ 	.word	0x00000000
        /*0060*/ 	.short	0x0000
        /*0062*/ 	.short	0x0000
        /*0064*/ 	.byte	0x00, 0xf4, 0x21, 0x00


	//----- nvinfo : EIATTR_SPARSE_MMA_MASK
	.align		4
.L_21:
        /*0068*/ 	.byte	0x03, 0x50
        /*006a*/ 	.short	0x0000


	//----- nvinfo : EIATTR_MAXREG_COUNT
	.align		4
        /*006c*/ 	.byte	0x03, 0x1b
        /*006e*/ 	.short	0x00ff


	//----- nvinfo : EIATTR_EXIT_INSTR_OFFSETS
	.align		4
        /*0070*/ 	.byte	0x04, 0x1c
        /*0072*/ 	.short	(.L_23 - .L_22)


	//   ....[0]....
.L_22:
        /*0074*/ 	.word	0x00000460


	//   ....[1]....
        /*0078*/ 	.word	0x00000480


	//----- nvinfo : EIATTR_REQNTID
	.align		4
.L_23:
        /*007c*/ 	.byte	0x04, 0x10
        /*007e*/ 	.short	(.L_25 - .L_24)
.L_24:
        /*0080*/ 	.word	0x00000080
        /*0084*/ 	.word	0x00000001
        /*0088*/ 	.word	0x00000001


	//----- nvinfo : EIATTR_CBANK_PARAM_SIZE
	.align		4
.L_25:
        /*008c*/ 	.byte	0x03, 0x19
        /*008e*/ 	.short	0x0030


	//----- nvinfo : EIATTR_PARAM_CBANK
	.align		4
        /*0090*/ 	.byte	0x04, 0x0a
        /*0092*/ 	.short	(.L_27 - .L_26)
	.align		4
.L_26:
        /*0094*/ 	.word	index@(.nv.constant0.triton_poi_fused_add_fill_mul_sigmoid_silu_sub_3)
        /*0098*/ 	.short	0x0210
        /*009a*/ 	.short	0x0030


	//----- nvinfo : EIATTR_SW_WAR
	.align		4
.L_27:
        /*009c*/ 	.byte	0x04, 0x36
        /*009e*/ 	.short	(.L_29 - .L_28)
.L_28:
        /*00a0*/ 	.word	0x00000008
.L_29:


//--------------------- .nv.callgraph             --------------------------
	.section	.nv.callgraph,"",@"SHT_CUDA_CALLGRAPH"
	.align	4
	.sectionentsize	8
	.align		4
        /*0000*/ 	.word	0x00000000
	.align		4
        /*0004*/ 	.word	0xffffffff
	.align		4
        /*0008*/ 	.word	0x00000000
	.align		4
        /*000c*/ 	.word	0xfffffffe
	.align		4
        /*0010*/ 	.word	0x00000000
	.align		4
        /*0014*/ 	.word	0xfffffffd
	.align		4
        /*0018*/ 	.word	0x00000000
	.align		4
        /*001c*/ 	.word	0xfffffffc


//--------------------- .text.triton_poi_fused_add_fill_mul_sigmoid_silu_sub_3 --------------------------
	.section	.text.triton_poi_fused_add_fill_mul_sigmoid_silu_sub_3,"ax",@progbits
	.align	128
        .global         triton_poi_fused_add_fill_mul_sigmoid_silu_sub_3
        .type           triton_poi_fused_add_fill_mul_sigmoid_silu_sub_3,@function
        .size           triton_poi_fused_add_fill_mul_sigmoid_silu_sub_3,(.L_x_1 - triton_poi_fused_add_fill_mul_sigmoid_silu_sub_3)
        .other          triton_poi_fused_add_fill_mul_sigmoid_silu_sub_3,@"STO_CUDA_ENTRY STV_DEFAULT"
triton_poi_fused_add_fill_mul_sigmoid_silu_sub_3:
.text.triton_poi_fused_add_fill_mul_sigmoid_silu_sub_3:
[----:B------:R-:W0:Y:S02]  /*0000*/  LDC R1, c[0x0][0x28] ;  /* 0x00000a00ff017b82 */ /* 0x000e240000000800 */
[----:B------:R-:W1:Y:S01]  /*0010*/  S2R R0, SR_TID.X ;  /* 0x0000000000007919 */ /* 0x000e620000002100 */
[----:B------:R-:W2:Y:S01]  /*0020*/  LDC.64 R10, c[0x0][0x220] ;  /* 0x00008800ff0a7b82 */ /* 0x000ea20000000a00 */
[----:B------:R-:W-:Y:S01]  /*0030*/  ULDC UR4, c[0x0][0x230] ;  /* 0x00008c0000047ab9 */ /* 0x000fe20000000800 */
[----:B------:R-:W-:Y:S01]  /*0040*/  HFMA2.MMA R8, -RZ, RZ, 0, 0 ;  /* 0x00000000ff087435 */ /* 0x000fe200000001ff */
[----:B------:R-:W3:Y:S05]  /*0050*/  S2R R3, SR_CTAID.X ;  /* 0x0000000000037919 */ /* 0x000eea0000002500 */
[----:B------:R-:W4:Y:S01]  /*0060*/  LDC.64 R4, c[0x0][0x218] ;  /* 0x00008600ff047b82 */ /* 0x000f220000000a00 */
[----:B-1----:R-:W-:-:S04]  /*0070*/  SHF.L.U32 R0, R0, 0x1, RZ ;  /* 0x0000000100007819 */ /* 0x002fc800000006ff */
[----:B------:R-:W-:-:S04]  /*0080*/  LOP3.LUT R0, R0, 0xfe, RZ, 0xc0, !PT ;  /* 0x000000fe00007812 */ /* 0x000fc800078ec0ff */
[----:B---3--:R-:W-:Y:S02]  /*0090*/  LEA R0, R3, R0, 0x8 ;  /* 0x0000000003007211 */ /* 0x008fe400078e40ff */
[----:B------:R-:W1:Y:S02]  /*00a0*/  LDC.64 R2, c[0x0][0x210] ;  /* 0x00008400ff027b82 */ /* 0x000e640000000a00 */
[C---:B------:R-:W-:Y:S01]  /*00b0*/  ISETP.GE.AND P0, PT, R0.reuse, UR4, PT ;  /* 0x0000000400007c0c */ /* 0x040fe2000bf06270 */
[----:B--2---:R-:W-:Y:S01]  /*00c0*/  IMAD.WIDE R10, R0, 0x2, R10 ;  /* 0x00000002000a7825 */ /* 0x004fe200078e020a */
[----:B------:R-:W-:-:S11]  /*00d0*/  ULDC.64 UR4, c[0x0][0x208] ;  /* 0x0000820000047ab9 */ /* 0x000fd60000000a00 */
[----:B------:R-:W2:Y:S01]  /*00e0*/  @!P0 LDG.E R8, desc[UR4][R10.64] ;  /* 0x000000040a088981 */ /* 0x000ea2000c1e1900 */
[----:B------:R-:W-:Y:S01]  /*00f0*/  CS2R R6, SRZ ;  /* 0x0000000000067805 */ /* 0x000fe2000001ff00 */
[----:B----4-:R-:W-:-:S05]  /*0100*/  IMAD.WIDE R4, R0, 0x2, R4 ;  /* 0x0000000200047825 */ /* 0x010fca00078e0204 */
[----:B------:R-:W3:Y:S01]  /*0110*/  @!P0 LDG.E R6, desc[UR4][R4.64] ;  /* 0x0000000404068981 */ /* 0x000ee2000c1e1900 */
[----:B-1----:R-:W-:-:S05]  /*0120*/  IMAD.WIDE R2, R0, 0x2, R2 ;  /* 0x0000000200027825 */ /* 0x002fca00078e0202 */
[----:B------:R-:W4:Y:S01]  /*0130*/  @!P0 LDG.E R7, desc[UR4][R2.64] ;  /* 0x0000000402078981 */ /* 0x000f22000c1e1900 */
[----:B--2---:R-:W-:Y:S02]  /*0140*/  HADD2.F32 R9, -RZ, R8.H0_H0 ;  /* 0x20000008ff097230 */ /* 0x004fe40000004100 */
[----:B------:R-:W-:-:S03]  /*0150*/  HADD2.F32 R8, -RZ, R8.H1_H1 ;  /* 0x30000008ff087230 */ /* 0x000fc60000004100 */
[----:B------:R-:W-:Y:S02]  /*0160*/  FADD R10, RZ, -R9 ;  /* 0x80000009ff0a7221 */ /* 0x000fe40000000000 */
[----:B------:R-:W-:Y:S01]  /*0170*/  FADD R11, RZ, -R8 ;  /* 0x80000008ff0b7221 */ /* 0x000fe20000000000 */
[----:B---3--:R-:W-:Y:S02]  /*0180*/  HADD2.F32 R14, -RZ, R6.H1_H1 ;  /* 0x30000006ff0e7230 */ /* 0x008fe40000004100 */
[----:B------:R-:W-:Y:S01]  /*0190*/  FMUL R10, R10, 1.4426950216293334961 ;  /* 0x3fb8aa3b0a0a7820 */ /* 0x000fe20000400000 */
[----:B------:R-:W-:-:S04]  /*01a0*/  FMUL R11, R11, 1.4426950216293334961 ;  /* 0x3fb8aa3b0b0b7820 */ /* 0x000fc80000400000 */
[----:B------:R-:W-:Y:S02]  /*01b0*/  FSETP.GEU.AND P1, PT, R10, -126, PT ;  /* 0xc2fc00000a00780b */ /* 0x000fe40003f2e000 */
[----:B------:R-:W-:-:S11]  /*01c0*/  FSETP.GEU.AND P2, PT, R11, -126, PT ;  /* 0xc2fc00000b00780b */ /* 0x000fd60003f4e000 */
[----:B------:R-:W-:Y:S02]  /*01d0*/  @!P1 FMUL R10, R10, 0.5 ;  /* 0x3f0000000a0a9820 */ /* 0x000fe40000400000 */
[----:B------:R-:W-:Y:S02]  /*01e0*/  @!P2 FMUL R11, R11, 0.5 ;  /* 0x3f0000000b0ba820 */ /* 0x000fe40000400000 */
[----:B------:R1:W2:Y:S08]  /*01f0*/  MUFU.EX2 R4, R10 ;  /* 0x0000000a00047308 */ /* 0x0002b00000000800 */
[----:B------:R-:W3:Y:S01]  /*0200*/  MUFU.EX2 R5, R11 ;  /* 0x0000000b00057308 */ /* 0x000ee20000000800 */
[----:B-1----:R-:W-:Y:S01]  /*0210*/  MOV R10, 0x3e800000 ;  /* 0x3e800000000a7802 */ /* 0x002fe20000000f00 */
[----:B--2---:R-:W-:-:S04]  /*0220*/  @!P1 FMUL R4, R4, R4 ;  /* 0x0000000404049220 */ /* 0x004fc80000400000 */
[----:B------:R-:W-:Y:S01]  /*0230*/  FADD R12, R4, 1 ;  /* 0x3f800000040c7421 */ /* 0x000fe20000000000 */
[----:B---3--:R-:W-:-:S04]  /*0240*/  @!P2 FMUL R5, R5, R5 ;  /* 0x000000050505a220 */ /* 0x008fc80000400000 */
[----:B------:R-:W-:Y:S01]  /*0250*/  FSETP.GT.AND P1, PT, R12, 8.50705917302346158658e+37, PT ;  /* 0x7e8000000c00780b */ /* 0x000fe20003f24000 */
[----:B------:R-:W-:-:S03]  /*0260*/  FADD R13, R5, 1 ;  /* 0x3f800000050d7421 */ /* 0x000fc60000000000 */
[----:B------:R-:W-:Y:S01]  /*0270*/  FSEL R11, R10, 1, P1 ;  /* 0x3f8000000a0b7808 */ /* 0x000fe20000800000 */
[----:B------:R-:W1:Y:S01]  /*0280*/  LDC.64 R4, c[0x0][0x228] ;  /* 0x00008a00ff047b82 */ /* 0x000e620000000a00 */
[----:B------:R-:W-:-:S04]  /*0290*/  FSETP.GT.AND P2, PT, R13, 8.50705917302346158658e+37, PT ;  /* 0x7e8000000d00780b */ /* 0x000fc80003f44000 */
[----:B------:R-:W-:-:S03]  /*02a0*/  FSEL R10, R10, 1, P2 ;  /* 0x3f8000000a0a7808 */ /* 0x000fc60001000000 */
[----:B------:R-:W-:-:S06]  /*02b0*/  @P1 FMUL R12, R12, 0.25 ;  /* 0x3e8000000c0c1820 */ /* 0x000fcc0000400000 */
[----:B------:R-:W2:Y:S01]  /*02c0*/  MUFU.RCP R12, R12 ;  /* 0x0000000c000c7308 */ /* 0x000ea20000001000 */
[----:B------:R-:W-:-:S07]  /*02d0*/  @P2 FMUL R13, R13, 0.25 ;  /* 0x3e8000000d0d2820 */ /* 0x000fce0000400000 */
[----:B------:R-:W3:Y:S01]  /*02e0*/  MUFU.RCP R13, R13 ;  /* 0x0000000d000d7308 */ /* 0x000ee20000001000 */
[----:B-1----:R-:W-:-:S04]  /*02f0*/  IMAD.WIDE R4, R0, 0x2, R4 ;  /* 0x0000000200047825 */ /* 0x002fc800078e0204 */
[----:B--2---:R-:W-:Y:S01]  /*0300*/  FMUL R15, R12, R11 ;  /* 0x0000000b0c0f7220 */ /* 0x004fe20000400000 */
[----:B------:R-:W-:Y:S02]  /*0310*/  HADD2.F32 R12, -RZ, R6.H0_H0 ;  /* 0x20000006ff0c7230 */ /* 0x000fe40000004100 */
[----:B----4-:R-:W-:Y:S02]  /*0320*/  HADD2.F32 R6, -RZ, R7.H0_H0 ;  /* 0x20000007ff067230 */ /* 0x010fe40000004100 */
[----:B------:R-:W-:Y:S02]  /*0330*/  HADD2.F32 R7, -RZ, R7.H1_H1 ;  /* 0x30000007ff077230 */ /* 0x000fe40000004100 */
[----:B---3--:R-:W-:Y:S01]  /*0340*/  FMUL R16, R13, R10 ;  /* 0x0000000a0d107220 */ /* 0x008fe20000400000 */
[----:B------:R-:W-:Y:S01]  /*0350*/  FADD R10, -R15, 1 ;  /* 0x3f8000000f0a7421 */ /* 0x000fe20000000100 */
[----:B------:R-:W-:Y:S01]  /*0360*/  FMUL R6, R12, R6 ;  /* 0x000000060c067220 */ /* 0x000fe20000400000 */
[----:B------:R-:W-:Y:S01]  /*0370*/  FMUL R7, R14, R7 ;  /* 0x000000070e077220 */ /* 0x000fe20000400000 */
[----:B------:R-:W-:Y:S01]  /*0380*/  FADD R11, -R16, 1 ;  /* 0x3f800000100b7421 */ /* 0x000fe20000000100 */
[C---:B------:R-:W-:Y:S01]  /*0390*/  FFMA R10, R9.reuse, R10, 1 ;  /* 0x3f800000090a7423 */ /* 0x040fe2000000000a */
[----:B------:R-:W-:-:S02]  /*03a0*/  FMUL R9, R9, R15 ;  /* 0x0000000f09097220 */ /* 0x000fc40000400000 */
[C---:B------:R-:W-:Y:S01]  /*03b0*/  FFMA R11, R8.reuse, R11, 1 ;  /* 0x3f800000080b7423 */ /* 0x040fe2000000000b */
[----:B------:R-:W-:Y:S01]  /*03c0*/  FMUL R8, R8, R16 ;  /* 0x0000001008087220 */ /* 0x000fe20000400000 */
[----:B------:R-:W-:Y:S01]  /*03d0*/  FMUL R9, R12, R9 ;  /* 0x000000090c097220 */ /* 0x000fe20000400000 */
[----:B------:R-:W-:Y:S01]  /*03e0*/  FMUL R13, R15, R10 ;  /* 0x0000000a0f0d7220 */ /* 0x000fe20000400000 */
[----:B------:R-:W-:Y:S01]  /*03f0*/  FMUL R10, R16, R11 ;  /* 0x0000000b100a7220 */ /* 0x000fe20000400000 */
[----:B------:R-:W-:Y:S02]  /*0400*/  FMUL R8, R14, R8 ;  /* 0x000000080e087220 */ /* 0x000fe40000400000 */
[----:B------:R-:W-:Y:S01]  /*0410*/  FMUL R6, R6, R13 ;  /* 0x0000000d06067220 */ /* 0x000fe20000400000 */
[----:B------:R-:W-:Y:S02]  /*0420*/  FMUL R7, R7, R10 ;  /* 0x0000000a07077220 */ /* 0x000fe40000400000 */
[----:B------:R-:W-:-:S03]  /*0430*/  F2FP.F16.F32.PACK_AB R9, R8, R9 ;  /* 0x000000090809723e */ /* 0x000fc600000000ff */
[----:B------:R-:W-:Y:S02]  /*0440*/  F2FP.F16.F32.PACK_AB R7, R7, R6 ;  /* 0x000000060707723e */ /* 0x000fe400000000ff */
[----:B------:R1:W-:Y:S01]  /*0450*/  @!P0 STG.E desc[UR4][R4.64], R9 ;  /* 0x0000000904008986 */ /* 0x0003e2000c101904 */
[----:B------:R-:W-:Y:S05]  /*0460*/  @P0 EXIT ;  /* 0x000000000000094d */ /* 0x000fea0003800000 */
[----:B------:R-:W-:Y:S01]  /*0470*/  STG.E desc[UR4][R2.64], R7 ;  /* 0x0000000702007986 */ /* 0x000fe2000c101904 */
[----:B------:R-:W-:Y:S05]  /*0480*/  EXIT ;  /* 0x000000000000794d */ /* 0x000fea0003800000 */
.L_x_0:
[----:B------:R-:W-:-:S00]  /*0490*/  BRA `(.L_x_0) ;  /* 0xfffffffc00fc7947 */ /* 0x000fc0000383ffff */
[----:B------:R-:W-:-:S00]  /*04a0*/  NOP ;  /* 0x0000000000007918 */ /* 0x000fc00000000000 */
        /* <DEDUP_REMOVED lines=13> */
.L_x_1:


//--------------------- .nv.constant0.triton_poi_fused_add_fill_mul_sigmoid_silu_sub_3 --------------------------
	.section	.nv.constant0.triton_poi_fused_add_fill_mul_sigmoid_silu_sub_3,"a",@progbits
	.sectionflags	@""
	.align	4
.nv.constant0.triton_poi_fused_add_fill_mul_sigmoid_silu_sub_3:
	.zero		576
